	.headerflags	@"EF_CUDA_TEXMODE_UNIFIED EF_CUDA_64BIT_ADDRESS EF_CUDA_ACCELERATORS EF_CUDA_SM90 EF_CUDA_VIRTUAL_SM(EF_CUDA_SM90)"
	.elftype	@"ET_EXEC"


//--------------------- .nv.info                  --------------------------
	.section	.nv.info,"",@"SHT_CUDA_INFO"
	.align	4


	//----- nvinfo : EIATTR_REGCOUNT
	.align		4
        /*0000*/ 	.byte	0x04, 0x2f
        /*0002*/ 	.short	(.L_1 - .L_0)
	.align		4
.L_0:
        /*0004*/ 	.word	index@(triton_poi_fused_add_mul_26)
        /*0008*/ 	.word	0x0000001c


	//----- nvinfo : EIATTR_MIN_STACK_SIZE
	.align		4
.L_1:
        /*000c*/ 	.byte	0x04, 0x12
        /*000e*/ 	.short	(.L_3 - .L_2)
	.align		4
.L_2:
        /*0010*/ 	.word	index@(triton_poi_fused_add_mul_26)
        /*0014*/ 	.word	0x00000000


	//----- nvinfo : EIATTR_FRAME_SIZE
	.align		4
.L_3:
        /*0018*/ 	.byte	0x04, 0x11
        /*001a*/ 	.short	(.L_5 - .L_4)
	.align		4
.L_4:
        /*001c*/ 	.word	index@(triton_poi_fused_add_mul_26)
        /*0020*/ 	.word	0x00000000


	//----- nvinfo : EIATTR_MIN_STACK_SIZE
	.align		4
.L_5:
        /*0024*/ 	.byte	0x04, 0x12
        /*0026*/ 	.short	(.L_7 - .L_6)
	.align		4
.L_6:
        /*0028*/ 	.word	index@(triton_poi_fused_add_mul_26)
        /*002c*/ 	.word	0x00000000
.L_7:


//--------------------- .nv.info.triton_poi_fused_add_mul_26 --------------------------
	.section	.nv.info.triton_poi_fused_add_mul_26,"",@"SHT_CUDA_INFO"
	.sectionflags	@""
	.align	4


	//----- nvinfo : EIATTR_CUDA_API_VERSION
	.align		4
        /*0000*/ 	.byte	0x04, 0x37
        /*0002*/ 	.short	(.L_9 - .L_8)
.L_8:
        /*0004*/ 	.word	0x0000007c


	//----- nvinfo : EIATTR_KPARAM_INFO
	.align		4
.L_9:
        /*0008*/ 	.byte	0x04, 0x17
        /*000a*/ 	.short	(.L_11 - .L_10)
.L_10:
        /*000c*/ 	.word	0x00000000
        /*0010*/ 	.short	0x0004
        /*0012*/ 	.short	0x0020
        /*0014*/ 	.byte	0x00, 0xf0, 0x11, 0x00


	//----- nvinfo : EIATTR_KPARAM_INFO
	.align		4
.L_11:
        /*0018*/ 	.byte	0x04, 0x17
        /*001a*/ 	.short	(.L_13 - .L_12)
.L_12:
        /*001c*/ 	.word	0x00000000
        /*0020*/ 	.short	0x0003
        /*0022*/ 	.short	0x0018
        /*0024*/ 	.byte	0x00, 0xf4, 0x21, 0x00


	//----- nvinfo : EIATTR_KPARAM_INFO
	.align		4
.L_13:
        /*0028*/ 	.byte	0x04, 0x17
        /*002a*/ 	.short	(.L_15 - .L_14)
.L_14:
        /*002c*/ 	.word	0x00000000
        /*0030*/ 	.short	0x0002
        /*0032*/ 	.short	0x0010
        /*0034*/ 	.byte	0x00, 0xf4, 0x21, 0x00


	//----- nvinfo : EIATTR_KPARAM_INFO
	.align		4
.L_15:
        /*0038*/ 	.byte	0x04, 0x17
        /*003a*/ 	.short	(.L_17 - .L_16)
.L_16:
        /*003c*/ 	.word	0x00000000
        /*0040*/ 	.short	0x0001
        /*0042*/ 	.short	0x0008
        /*0044*/ 	.byte	0x00, 0xf4, 0x21, 0x00


	//----- nvinfo : EIATTR_KPARAM_INFO
	.align		4
.L_17:
        /*0048*/ 	.byte	0x04, 0x17
        /*004a*/ 	.short	(.L_19 - .L_18)
.L_18:
        /*004c*/ 	.word	0x00000000
        /*0050*/ 	.short	0x0000
        /*0052*/ 	.short	0x0000
        /*0054*/ 	.byte	0x00, 0xf4, 0x21, 0x00


	//----- nvinfo : EIATTR_SPARSE_MMA_MASK
	.align		4
.L_19:
        /*0058*/ 	.byte	0x03, 0x50
        /*005a*/ 	.short	0x0000


	//----- nvinfo : EIATTR_MAXREG_COUNT
	.align		4
        /*005c*/ 	.byte	0x03, 0x1b
        /*005e*/ 	.short	0x00ff


	//----- nvinfo : EIATTR_EXIT_INSTR_OFFSETS
	.align		4
        /*0060*/ 	.byte	0x04, 0x1c
        /*0062*/ 	.short	(.L_21 - .L_20)


	//   ....[0]....
.L_20:
        /*0064*/ 	.word	0x000001d0


	//----- nvinfo : EIATTR_REQNTID
	.align		4
.L_21:
        /*0068*/ 	.byte	0x04, 0x10
        /*006a*/ 	.short	(.L_23 - .L_22)
.L_22:
        /*006c*/ 	.word	0x00000080
        /*0070*/ 	.word	0x00000001
        /*0074*/ 	.word	0x00000001


	//----- nvinfo : EIATTR_CBANK_PARAM_SIZE
	.align		4
.L_23:
        /*0078*/ 	.byte	0x03, 0x19
        /*007a*/ 	.short	0x0024


	//----- nvinfo : EIATTR_PARAM_CBANK
	.align		4
        /*007c*/ 	.byte	0x04, 0x0a
        /*007e*/ 	.short	(.L_25 - .L_24)
	.align		4
.L_24:
        /*0080*/ 	.word	index@(.nv.constant0.triton_poi_fused_add_mul_26)
        /*0084*/ 	.short	0x0210
        /*0086*/ 	.short	0x0024


	//----- nvinfo : EIATTR_SW_WAR
	.align		4
.L_25:
        /*0088*/ 	.byte	0x04, 0x36
        /*008a*/ 	.short	(.L_27 - .L_26)
.L_26:
        /*008c*/ 	.word	0x00000008
.L_27:


//--------------------- .nv.callgraph             --------------------------
	.section	.nv.callgraph,"",@"SHT_CUDA_CALLGRAPH"
	.align	4
	.sectionentsize	8
	.align		4
        /*0000*/ 	.word	0x00000000
	.align		4
        /*0004*/ 	.word	0xffffffff
	.align		4
        /*0008*/ 	.word	0x00000000
	.align		4
        /*000c*/ 	.word	0xfffffffe
	.align		4
        /*0010*/ 	.word	0x00000000
	.align		4
        /*0014*/ 	.word	0xfffffffd
	.align		4
        /*0018*/ 	.word	0x00000000
	.align		4
        /*001c*/ 	.word	0xfffffffc


//--------------------- .text.triton_poi_fused_add_mul_26 --------------------------
	.section	.text.triton_poi_fused_add_mul_26,"ax",@progbits
	.align	128
        .global         triton_poi_fused_add_mul_26
        .type           triton_poi_fused_add_mul_26,@function
        .size           triton_poi_fused_add_mul_26,(.L_x_1 - triton_poi_fused_add_mul_26)
        .other          triton_poi_fused_add_mul_26,@"STO_CUDA_ENTRY STV_DEFAULT"
triton_poi_fused_add_mul_26:
.text.triton_poi_fused_add_mul_26:
[----:B------:R-:W-:Y:S01]  /*0000*/  LDC R1, c[0x0][0x28] ;  /* 0x00000a00ff017b82 */ /* 0x000fe20000000800 */
[----:B------:R-:W1:Y:S07]  /*0010*/  S2R R0, SR_TID.X ;  /* 0x0000000000007919 */ /* 0x000e6e0000002100 */
[----:B------:R-:W2:Y:S01]  /*0020*/  LDC.64 R20, c[0x0][0x218] ;  /* 0x00008600ff147b82 */ /* 0x000ea20000000a00 */
[----:B------:R-:W-:Y:S01]  /*0030*/  ULDC.64 UR4, c[0x0][0x208] ;  /* 0x0000820000047ab9 */ /* 0x000fe20000000a00 */
[----:B------:R-:W3:Y:S06]  /*0040*/  S2R R5, SR_CTAID.X ;  /* 0x0000000000057919 */ /* 0x000eec0000002500 */
[----:B------:R-:W4:Y:S08]  /*0050*/  LDC.64 R22, c[0x0][0x220] ;  /* 0x00008800ff167b82 */ /* 0x000f300000000a00 */
[----:B------:R-:W5:Y:S08]  /*0060*/  LDC.64 R2, c[0x0][0x210] ;  /* 0x00008400ff027b82 */ /* 0x000f700000000a00 */
[----:B------:R-:W4:Y:S01]  /*0070*/  LDC.64 R24, c[0x0][0x228] ;  /* 0x00008a00ff187b82 */ /* 0x000f220000000a00 */
[----:B-1----:R-:W-:-:S04]  /*0080*/  SHF.L.U32 R0, R0, 0x2, RZ ;  /* 0x0000000200007819 */ /* 0x002fc800000006ff */
[----:B------:R-:W-:-:S04]  /*0090*/  LOP3.LUT R0, R0, 0x1fc, RZ, 0xc0, !PT ;  /* 0x000001fc00007812 */ /* 0x000fc800078ec0ff */
[----:B---3--:R-:W-:Y:S01]  /*00a0*/  LEA R0, R5, R0, 0xa ;  /* 0x0000000005007211 */ /* 0x008fe200078e50ff */
[----:B-----5:R-:W3:Y:S04]  /*00b0*/  LDG.E R3, desc[UR4][R2.64] ;  /* 0x0000000402037981 */ /* 0x020ee8000c1e1900 */
[----:B--2---:R-:W-:-:S04]  /*00c0*/  IMAD.WIDE R20, R0, 0x4, R20 ;  /* 0x0000000400147825 */ /* 0x004fc800078e0214 */
[C---:B----4-:R-:W-:Y:S01]  /*00d0*/  IMAD.WIDE R22, R0.reuse, 0x4, R22 ;  /* 0x0000000400167825 */ /* 0x050fe200078e0216 */
[----:B------:R-:W3:Y:S04]  /*00e0*/  LDG.E.128 R12, desc[UR4][R20.64] ;  /* 0x00000004140c7981 */ /* 0x000ee8000c1e1d00 */
[----:B------:R-:W3:Y:S04]  /*00f0*/  LDG.E.128 R16, desc[UR4][R22.64] ;  /* 0x0000000416107981 */ /* 0x000ee8000c1e1d00 */
[----:B------:R-:W2:Y:S04]  /*0100*/  LDG.E.128 R8, desc[UR4][R20.64+0x800] ;  /* 0x0008000414087981 */ /* 0x000ea8000c1e1d00 */
[----:B------:R-:W2:Y:S01]  /*0110*/  LDG.E.128 R4, desc[UR4][R22.64+0x800] ;  /* 0x0008000416047981 */ /* 0x000ea2000c1e1d00 */
[C---:B---3--:R-:W-:Y:S01]  /*0120*/  FFMA R12, R3.reuse, R12, R16 ;  /* 0x0000000c030c7223 */ /* 0x048fe20000000010 */
[C---:B------:R-:W-:Y:S01]  /*0130*/  FFMA R13, R3.reuse, R13, R17 ;  /* 0x0000000d030d7223 */ /* 0x040fe20000000011 */
[C---:B------:R-:W-:Y:S01]  /*0140*/  FFMA R14, R3.reuse, R14, R18 ;  /* 0x0000000e030e7223 */ /* 0x040fe20000000012 */
[----:B------:R-:W-:Y:S01]  /*0150*/  FFMA R15, R3, R15, R19 ;  /* 0x0000000f030f7223 */ /* 0x000fe20000000013 */
[----:B0-----:R-:W-:-:S04]  /*0160*/  IMAD.WIDE R16, R0, 0x4, R24 ;  /* 0x0000000400107825 */ /* 0x001fc800078e0218 */
[C---:B--2---:R-:W-:Y:S01]  /*0170*/  FFMA R4, R3.reuse, R8, R4 ;  /* 0x0000000803047223 */ /* 0x044fe20000000004 */
[C---:B------:R-:W-:Y:S01]  /*0180*/  FFMA R5, R3.reuse, R9, R5 ;  /* 0x0000000903057223 */ /* 0x040fe20000000005 */
[C---:B------:R-:W-:Y:S01]  /*0190*/  FFMA R6, R3.reuse, R10, R6 ;  /* 0x0000000a03067223 */ /* 0x040fe20000000006 */
[----:B------:R-:W-:Y:S01]  /*01a0*/  FFMA R7, R3, R11, R7 ;  /* 0x0000000b03077223 */ /* 0x000fe20000000007 */
[----:B------:R-:W-:Y:S04]  /*01b0*/  STG.E.128 desc[UR4][R16.64], R12 ;  /* 0x0000000c10007986 */ /* 0x000fe8000c101d04 */
[----:B------:R-:W-:Y:S01]  /*01c0*/  STG.E.128 desc[UR4][R16.64+0x800], R4 ;  /* 0x0008000410007986 */ /* 0x000fe2000c101d04 */
[----:B------:R-:W-:Y:S05]  /*01d0*/  EXIT ;  /* 0x000000000000794d */ /* 0x000fea0003800000 */
.L_x_0:
[----:B------:R-:W-:-:S00]  /*01e0*/  BRA `(.L_x_0) ;  /* 0xfffffffc00fc7947 */ /* 0x000fc0000383ffff */
[----:B------:R-:W-:-:S00]  /*01f0*/  NOP ;  /* 0x0000000000007918 */ /* 0x000fc00000000000 */
        /* <DEDUP_REMOVED lines=8> */
.L_x_1:


//--------------------- .nv.constant0.triton_poi_fused_add_mul_26 --------------------------
	.section	.nv.constant0.triton_poi_fused_add_mul_26,"a",@progbits
	.sectionflags	@""
	.align	4
.nv.constant0.triton_poi_fused_add_mul_26:
	.zero		564
